	.headerflags	@"EF_CUDA_TEXMODE_UNIFIED EF_CUDA_64BIT_ADDRESS EF_CUDA_ACCELERATORS EF_CUDA_SM90 EF_CUDA_VIRTUAL_SM(EF_CUDA_SM90)"
	.elftype	@"ET_EXEC"


//--------------------- .nv.info                  --------------------------
	.section	.nv.info,"",@"SHT_CUDA_INFO"
	.align	4


	//----- nvinfo : EIATTR_REGCOUNT
	.align		4
        /*0000*/ 	.byte	0x04, 0x2f
        /*0002*/ 	.short	(.L_3 - .L_2)
	.align		4
.L_2:
        /*0004*/ 	.word	index@(triton_poi_fused__native_batch_norm_legit_no_training_add_25)
        /*0008*/ 	.word	0x00000016


	//----- nvinfo : EIATTR_MIN_STACK_SIZE
	.align		4
.L_3:
        /*000c*/ 	.byte	0x04, 0x12
        /*000e*/ 	.short	(.L_5 - .L_4)
	.align		4
.L_4:
        /*0010*/ 	.word	index@(triton_poi_fused__native_batch_norm_legit_no_training_add_25)
        /*0014*/ 	.word	0x00000000


	//----- nvinfo : EIATTR_FRAME_SIZE
	.align		4
.L_5:
        /*0018*/ 	.byte	0x04, 0x11
        /*001a*/ 	.short	(.L_7 - .L_6)
	.align		4
.L_6:
        /*001c*/ 	.word	index@(triton_poi_fused__native_batch_norm_legit_no_training_add_25)
        /*0020*/ 	.word	0x00000000


	//----- nvinfo : EIATTR_MIN_STACK_SIZE
	.align		4
.L_7:
        /*0024*/ 	.byte	0x04, 0x12
        /*0026*/ 	.short	(.L_9 - .L_8)
	.align		4
.L_8:
        /*0028*/ 	.word	index@(triton_poi_fused__native_batch_norm_legit_no_training_add_25)
        /*002c*/ 	.word	0x00000000
.L_9:


//--------------------- .nv.info.triton_poi_fused__native_batch_norm_legit_no_training_add_25 --------------------------
	.section	.nv.info.triton_poi_fused__native_batch_norm_legit_no_training_add_25,"",@"SHT_CUDA_INFO"
	.sectionflags	@""
	.align	4


	//----- nvinfo : EIATTR_CUDA_API_VERSION
	.align		4
        /*0000*/ 	.byte	0x04, 0x37
        /*0002*/ 	.short	(.L_11 - .L_10)
.L_10:
        /*0004*/ 	.word	0x0000007c


	//----- nvinfo : EIATTR_KPARAM_INFO
	.align		4
.L_11:
        /*0008*/ 	.byte	0x04, 0x17
        /*000a*/ 	.short	(.L_13 - .L_12)
.L_12:
        /*000c*/ 	.word	0x00000000
        /*0010*/ 	.short	0x0007
        /*0012*/ 	.short	0x0038
        /*0014*/ 	.byte	0x00, 0xf0, 0x11, 0x00


	//----- nvinfo : EIATTR_KPARAM_INFO
	.align		4
.L_13:
        /*0018*/ 	.byte	0x04, 0x17
        /*001a*/ 	.short	(.L_15 - .L_14)
.L_14:
        /*001c*/ 	.word	0x00000000
        /*0020*/ 	.short	0x0006
        /*0022*/ 	.short	0x0030
        /*0024*/ 	.byte	0x00, 0xf4, 0x21, 0x00


	//----- nvinfo : EIATTR_KPARAM_INFO
	.align		4
.L_15:
        /*0028*/ 	.byte	0x04, 0x17
        /*002a*/ 	.short	(.L_17 - .L_16)
.L_16:
        /*002c*/ 	.word	0x00000000
        /*0030*/ 	.short	0x0005
        /*0032*/ 	.short	0x0028
        /*0034*/ 	.byte	0x00, 0xf4, 0x21, 0x00


	//----- nvinfo : EIATTR_KPARAM_INFO
	.align		4
.L_17:
        /*0038*/ 	.byte	0x04, 0x17
        /*003a*/ 	.short	(.L_19 - .L_18)
.L_18:
        /*003c*/ 	.word	0x00000000
        /*0040*/ 	.short	0x0004
        /*0042*/ 	.short	0x0020
        /*0044*/ 	.byte	0x00, 0xf4, 0x21, 0x00


	//----- nvinfo : EIATTR_KPARAM_INFO
	.align		4
.L_19:
        /*0048*/ 	.byte	0x04, 0x17
        /*004a*/ 	.short	(.L_21 - .L_20)
.L_20:
        /*004c*/ 	.word	0x00000000
        /*0050*/ 	.short	0x0003
        /*0052*/ 	.short	0x0018
        /*0054*/ 	.byte	0x00, 0xf4, 0x21, 0x00


	//----- nvinfo : EIATTR_KPARAM_INFO
	.align		4
.L_21:
        /*0058*/ 	.byte	0x04, 0x17
        /*005a*/ 	.short	(.L_23 - .L_22)
.L_22:
        /*005c*/ 	.word	0x00000000
        /*0060*/ 	.short	0x0002
        /*0062*/ 	.short	0x0010
        /*0064*/ 	.byte	0x00, 0xf4, 0x21, 0x00


	//----- nvinfo : EIATTR_KPARAM_INFO
	.align		4
.L_23:
        /*0068*/ 	.byte	0x04, 0x17
        /*006a*/ 	.short	(.L_25 - .L_24)
.L_24:
        /*006c*/ 	.word	0x00000000
        /*0070*/ 	.short	0x0001
        /*0072*/ 	.short	0x0008
        /*0074*/ 	.byte	0x00, 0xf4, 0x21, 0x00


	//----- nvinfo : EIATTR_KPARAM_INFO
	.align		4
.L_25:
        /*0078*/ 	.byte	0x04, 0x17
        /*007a*/ 	.short	(.L_27 - .L_26)
.L_26:
        /*007c*/ 	.word	0x00000000
        /*0080*/ 	.short	0x0000
        /*0082*/ 	.short	0x0000
        /*0084*/ 	.byte	0x00, 0xf4, 0x21, 0x00


	//----- nvinfo : EIATTR_SPARSE_MMA_MASK
	.align		4
.L_27:
        /*0088*/ 	.byte	0x03, 0x50
        /*008a*/ 	.short	0x0000


	//----- nvinfo : EIATTR_MAXREG_COUNT
	.align		4
        /*008c*/ 	.byte	0x03, 0x1b
        /*008e*/ 	.short	0x00ff


	//----- nvinfo : EIATTR_EXIT_INSTR_OFFSETS
	.align		4
        /*0090*/ 	.byte	0x04, 0x1c
        /*0092*/ 	.short	(.L_29 - .L_28)


	//   ....[0]....
.L_28:
        /*0094*/ 	.word	0x00000320


	//   ....[1]....
        /*0098*/ 	.word	0x00000340


	//----- nvinfo : EIATTR_REQNTID
	.align		4
.L_29:
        /*009c*/ 	.byte	0x04, 0x10
        /*009e*/ 	.short	(.L_31 - .L_30)
.L_30:
        /*00a0*/ 	.word	0x00000080
        /*00a4*/ 	.word	0x00000001
        /*00a8*/ 	.word	0x00000001


	//----- nvinfo : EIATTR_CBANK_PARAM_SIZE
	.align		4
.L_31:
        /*00ac*/ 	.byte	0x03, 0x19
        /*00ae*/ 	.short	0x003c


	//----- nvinfo : EIATTR_PARAM_CBANK
	.align		4
        /*00b0*/ 	.byte	0x04, 0x0a
        /*00b2*/ 	.short	(.L_33 - .L_32)
	.align		4
.L_32:
        /*00b4*/ 	.word	index@(.nv.constant0.triton_poi_fused__native_batch_norm_legit_no_training_add_25)
        /*00b8*/ 	.short	0x0210
        /*00ba*/ 	.short	0x003c


	//----- nvinfo : EIATTR_SW_WAR
	.align		4
.L_33:
        /*00bc*/ 	.byte	0x04, 0x36
        /*00be*/ 	.short	(.L_35 - .L_34)
.L_34:
        /*00c0*/ 	.word	0x00000008
.L_35:


//--------------------- .nv.callgraph             --------------------------
	.section	.nv.callgraph,"",@"SHT_CUDA_CALLGRAPH"
	.align	4
	.sectionentsize	8
	.align		4
        /*0000*/ 	.word	0x00000000
	.align		4
        /*0004*/ 	.word	0xffffffff
	.align		4
        /*0008*/ 	.word	0x00000000
	.align		4
        /*000c*/ 	.word	0xfffffffe
	.align		4
        /*0010*/ 	.word	0x00000000
	.align		4
        /*0014*/ 	.word	0xfffffffd
	.align		4
        /*0018*/ 	.word	0x00000000
	.align		4
        /*001c*/ 	.word	0xfffffffc


//--------------------- .nv.constant4             --------------------------
	.section	.nv.constant4,"a",@progbits
	.align	8
	.align		8
.nv.constant4:
        /*0000*/ 	.dword	_$_str
	.align		8
        /*0008*/ 	.dword	_$_str_$_2


//--------------------- .text.triton_poi_fused__native_batch_norm_legit_no_training_add_25 --------------------------
	.section	.text.triton_poi_fused__native_batch_norm_legit_no_training_add_25,"ax",@progbits
	.align	128
        .global         triton_poi_fused__native_batch_norm_legit_no_training_add_25
        .type           triton_poi_fused__native_batch_norm_legit_no_training_add_25,@function
        .size           triton_poi_fused__native_batch_norm_legit_no_training_add_25,(.L_x_1 - triton_poi_fused__native_batch_norm_legit_no_training_add_25)
        .other          triton_poi_fused__native_batch_norm_legit_no_training_add_25,@"STO_CUDA_ENTRY STV_DEFAULT"
triton_poi_fused__native_batch_norm_legit_no_training_add_25:
.text.triton_poi_fused__native_batch_norm_legit_no_training_add_25:
[----:B------:R-:W0:Y:S01]  /*0000*/  LDC R1, c[0x0][0x28] ;  /* 0x00000a00ff017b82 */ /* 0x000e220000000800 */
[----:B------:R-:W1:Y:S07]  /*0010*/  S2R R0, SR_TID.X ;  /* 0x0000000000007919 */ /* 0x000e6e0000002100 */
[----:B------:R-:W2:Y:S01]  /*0020*/  LDC.64 R12, c[0x0][0x228] ;  /* 0x00008a00ff0c7b82 */ /* 0x000ea20000000a00 */
[----:B------:R-:W-:Y:S01]  /*0030*/  ULDC.64 UR4, c[0x0][0x208] ;  /* 0x0000820000047ab9 */ /* 0x000fe20000000a00 */
[----:B------:R-:W3:Y:S06]  /*0040*/  S2R R3, SR_CTAID.X ;  /* 0x0000000000037919 */ /* 0x000eec0000002500 */
[----:B------:R-:W4:Y:S08]  /*0050*/  LDC.64 R8, c[0x0][0x218] ;  /* 0x00008600ff087b82 */ /* 0x000f300000000a00 */
[----:B------:R-:W5:Y:S08]  /*0060*/  LDC.64 R10, c[0x0][0x220] ;  /* 0x00008800ff0a7b82 */ /* 0x000f700000000a00 */
[----:B------:R-:W5:Y:S01]  /*0070*/  LDC.64 R14, c[0x0][0x230] ;  /* 0x00008c00ff0e7b82 */ /* 0x000f620000000a00 */
[----:B-1----:R-:W-:-:S07]  /*0080*/  LOP3.LUT R0, R0, 0x7f, RZ, 0xc0, !PT ;  /* 0x0000007f00007812 */ /* 0x002fce00078ec0ff */
[----:B------:R-:W1:Y:S01]  /*0090*/  LDC.64 R16, c[0x0][0x238] ;  /* 0x00008e00ff107b82 */ /* 0x000e620000000a00 */
[----:B---3--:R-:W-:-:S04]  /*00a0*/  LEA R0, R3, R0, 0x7 ;  /* 0x0000000003007211 */ /* 0x008fc800078e38ff */
[C---:B------:R-:W-:Y:S01]  /*00b0*/  ISETP.GE.AND P2, PT, R0.reuse, 0x7a80, PT ;  /* 0x00007a800000780c */ /* 0x040fe20003f46270 */
[----:B------:R-:W-:Y:S02]  /*00c0*/  IMAD.HI R2, R0, 0x66666667, RZ ;  /* 0x6666666700027827 */ /* 0x000fe400078e02ff */
[----:B------:R-:W3:Y:S03]  /*00d0*/  LDC.64 R4, c[0x0][0x210] ;  /* 0x00008400ff047b82 */ /* 0x000ee60000000a00 */
[----:B------:R-:W-:-:S04]  /*00e0*/  SHF.R.U32.HI R3, RZ, 0x1f, R2 ;  /* 0x0000001fff037819 */ /* 0x000fc80000011602 */
[----:B------:R-:W-:-:S05]  /*00f0*/  LEA.HI.SX32 R3, R2, R3, 0x1a ;  /* 0x0000000302037211 */ /* 0x000fca00078fd2ff */
[----:B------:R-:W-:Y:S01]  /*0100*/  IMAD R19, R3, -0xa0, R0 ;  /* 0xffffff6003137824 */ /* 0x000fe200078e0200 */
[----:B------:R-:W-:-:S03]  /*0110*/  CS2R R2, SRZ ;  /* 0x0000000000027805 */ /* 0x000fc6000001ff00 */
[----:B--2---:R-:W-:-:S05]  /*0120*/  IMAD.WIDE R12, R19, 0x4, R12 ;  /* 0x00000004130c7825 */ /* 0x004fca00078e020c */
[----:B------:R2:W3:Y:S01]  /*0130*/  @!P2 LDG.E.EL R2, desc[UR4][R12.64] ;  /* 0x000000040c02a981 */ /* 0x0004e2000c2e1900 */
[----:B------:R-:W-:Y:S01]  /*0140*/  CS2R R6, SRZ ;  /* 0x0000000000067805 */ /* 0x000fe2000001ff00 */
[----:B----4-:R-:W-:Y:S01]  /*0150*/  IMAD.WIDE R8, R0, 0x4, R8 ;  /* 0x0000000400087825 */ /* 0x010fe200078e0208 */
[----:B------:R-:W-:-:S03]  /*0160*/  HFMA2.MMA R18, -RZ, RZ, 0, 0 ;  /* 0x00000000ff127435 */ /* 0x000fc600000001ff */
[C---:B-----5:R-:W-:Y:S01]  /*0170*/  IMAD.WIDE R10, R19.reuse, 0x4, R10 ;  /* 0x00000004130a7825 */ /* 0x060fe200078e020a */
[----:B------:R4:W5:Y:S04]  /*0180*/  @!P2 LDG.E R6, desc[UR4][R8.64] ;  /* 0x000000040806a981 */ /* 0x000968000c1e1900 */
[----:B------:R3:W5:Y:S01]  /*0190*/  @!P2 LDG.E.EL R3, desc[UR4][R10.64] ;  /* 0x000000040a03a981 */ /* 0x000762000c2e1900 */
[----:B0-2---:R-:W-:-:S04]  /*01a0*/  IMAD.WIDE R12, R19, 0x4, R14 ;  /* 0x00000004130c7825 */ /* 0x005fc800078e020e */
[----:B-1----:R-:W-:Y:S01]  /*01b0*/  IMAD.WIDE R14, R19, 0x4, R16 ;  /* 0x00000004130e7825 */ /* 0x002fe200078e0210 */
[----:B------:R-:W-:Y:S01]  /*01c0*/  MOV R16, RZ ;  /* 0x000000ff00107202 */ /* 0x000fe20000000f00 */
[----:B------:R-:W2:Y:S01]  /*01d0*/  @!P2 LDG.E.EL R7, desc[UR4][R12.64] ;  /* 0x000000040c07a981 */ /* 0x000ea2000c2e1900 */
[----:B----4-:R-:W0:Y:S01]  /*01e0*/  LDC.64 R8, c[0x0][0x240] ;  /* 0x00009000ff087b82 */ /* 0x010e220000000a00 */
[----:B---3--:R-:W-:Y:S02]  /*01f0*/  IMAD.WIDE R4, R0, 0x4, R4 ;  /* 0x0000000400047825 */ /* 0x008fe400078e0204 */
[----:B------:R-:W2:Y:S04]  /*0200*/  @!P2 LDG.E.EL R18, desc[UR4][R14.64] ;  /* 0x000000040e12a981 */ /* 0x000ea8000c2e1900 */
[----:B------:R-:W3:Y:S01]  /*0210*/  @!P2 LDG.E R16, desc[UR4][R4.64] ;  /* 0x000000040410a981 */ /* 0x000ee2000c1e1900 */
[----:B------:R-:W-:Y:S01]  /*0220*/  HFMA2.MMA R11, -RZ, RZ, 1.625, 0 ;  /* 0x3e800000ff0b7435 */ /* 0x000fe200000001ff */
[----:B------:R-:W-:-:S04]  /*0230*/  FADD R2, R2, 9.9999997473787516356e-06 ;  /* 0x3727c5ac02027421 */ /* 0x000fc80000000000 */
[----:B------:R-:W1:Y:S01]  /*0240*/  MUFU.SQRT R10, R2 ;  /* 0x00000002000a7308 */ /* 0x000e620000002000 */
[----:B-----5:R-:W-:Y:S01]  /*0250*/  FADD R3, -R3, R6 ;  /* 0x0000000603037221 */ /* 0x020fe20000000100 */
[C---:B-1----:R-:W-:Y:S02]  /*0260*/  FSETP.GT.AND P0, PT, R10.reuse, 8.50705917302346158658e+37, PT ;  /* 0x7e8000000a00780b */ /* 0x042fe40003f04000 */
[----:B------:R-:W-:Y:S02]  /*0270*/  FSETP.GEU.AND P1, PT, R10, 1.175494350822287508e-38, PT ;  /* 0x008000000a00780b */ /* 0x000fe40003f2e000 */
[----:B------:R-:W-:-:S09]  /*0280*/  FSEL R11, R11, 1, P0 ;  /* 0x3f8000000b0b7808 */ /* 0x000fd20000000000 */
[----:B------:R-:W-:Y:S02]  /*0290*/  @P0 FMUL R10, R10, 0.25 ;  /* 0x3e8000000a0a0820 */ /* 0x000fe40000400000 */
[----:B------:R-:W-:Y:S02]  /*02a0*/  @!P1 FMUL R11, R11, 16777216 ;  /* 0x4b8000000b0b9820 */ /* 0x000fe40000400000 */
[----:B------:R-:W-:-:S06]  /*02b0*/  @!P1 FMUL R10, R10, 16777216 ;  /* 0x4b8000000a0a9820 */ /* 0x000fcc0000400000 */
[----:B------:R-:W1:Y:S02]  /*02c0*/  MUFU.RCP R10, R10 ;  /* 0x0000000a000a7308 */ /* 0x000e640000001000 */
[----:B-1----:R-:W-:-:S04]  /*02d0*/  FMUL R2, R10, R11 ;  /* 0x0000000b0a027220 */ /* 0x002fc80000400000 */
[----:B------:R-:W-:-:S04]  /*02e0*/  FMUL R3, R3, R2 ;  /* 0x0000000203037220 */ /* 0x000fc80000400000 */
[----:B--2---:R-:W-:Y:S01]  /*02f0*/  FFMA R7, R3, R7, R18 ;  /* 0x0000000703077223 */ /* 0x004fe20000000012 */
[----:B0-----:R-:W-:-:S04]  /*0300*/  IMAD.WIDE R2, R0, 0x4, R8 ;  /* 0x0000000400027825 */ /* 0x001fc800078e0208 */
[----:B---3--:R-:W-:Y:S01]  /*0310*/  FADD R7, R7, R16 ;  /* 0x0000001007077221 */ /* 0x008fe20000000000 */
[----:B------:R-:W-:Y:S06]  /*0320*/  @P2 EXIT ;  /* 0x000000000000294d */ /* 0x000fec0003800000 */
[----:B------:R-:W-:Y:S01]  /*0330*/  STG.E desc[UR4][R2.64], R7 ;  /* 0x0000000702007986 */ /* 0x000fe2000c101904 */
[----:B------:R-:W-:Y:S05]  /*0340*/  EXIT ;  /* 0x000000000000794d */ /* 0x000fea0003800000 */
.L_x_0:
[----:B------:R-:W-:-:S00]  /*0350*/  BRA `(.L_x_0) ;  /* 0xfffffffc00fc7947 */ /* 0x000fc0000383ffff */
[----:B------:R-:W-:-:S00]  /*0360*/  NOP ;  /* 0x0000000000007918 */ /* 0x000fc00000000000 */
        /* <DEDUP_REMOVED lines=9> */
.L_x_1:


//--------------------- .nv.global.init           --------------------------
	.section	.nv.global.init,"aw",@progbits
.nv.global.init:
	.type		_$_str,@object
	.size		_$_str,(_$_str_$_2 - _$_str)
_$_str:
        /*0000*/ 	.byte	0x5f, 0x5f, 0x43, 0x55, 0x44, 0x41, 0x5f, 0x46, 0x54, 0x5a, 0x00
	.type		_$_str_$_2,@object
	.size		_$_str_$_2,(.L_1 - _$_str_$_2)
_$_str_$_2:
        /*000b*/ 	.byte	0x5f, 0x5f, 0x43, 0x55, 0x44, 0x41, 0x5f, 0x50, 0x52, 0x45, 0x43, 0x5f, 0x53, 0x51, 0x52, 0x54
        /*001b*/ 	.byte	0x00
.L_1:


//--------------------- .nv.constant0.triton_poi_fused__native_batch_norm_legit_no_training_add_25 --------------------------
	.section	.nv.constant0.triton_poi_fused__native_batch_norm_legit_no_training_add_25,"a",@progbits
	.sectionflags	@""
	.align	4
.nv.constant0.triton_poi_fused__native_batch_norm_legit_no_training_add_25:
	.zero		588
